	.headerflags	@"EF_CUDA_TEXMODE_UNIFIED EF_CUDA_64BIT_ADDRESS EF_CUDA_ACCELERATORS EF_CUDA_SM90 EF_CUDA_VIRTUAL_SM(EF_CUDA_SM90)"
	.elftype	@"ET_EXEC"


//--------------------- .nv.info                  --------------------------
	.section	.nv.info,"",@"SHT_CUDA_INFO"
	.align	4


	//----- nvinfo : EIATTR_REGCOUNT
	.align		4
        /*0000*/ 	.byte	0x04, 0x2f
        /*0002*/ 	.short	(.L_1 - .L_0)
	.align		4
.L_0:
        /*0004*/ 	.word	index@(triton_poi_fused_convolution_relu_threshold_backward_12)
        /*0008*/ 	.word	0x0000000e


	//----- nvinfo : EIATTR_MIN_STACK_SIZE
	.align		4
.L_1:
        /*000c*/ 	.byte	0x04, 0x12
        /*000e*/ 	.short	(.L_3 - .L_2)
	.align		4
.L_2:
        /*0010*/ 	.word	index@(triton_poi_fused_convolution_relu_threshold_backward_12)
        /*0014*/ 	.word	0x00000000


	//----- nvinfo : EIATTR_FRAME_SIZE
	.align		4
.L_3:
        /*0018*/ 	.byte	0x04, 0x11
        /*001a*/ 	.short	(.L_5 - .L_4)
	.align		4
.L_4:
        /*001c*/ 	.word	index@(triton_poi_fused_convolution_relu_threshold_backward_12)
        /*0020*/ 	.word	0x00000000


	//----- nvinfo : EIATTR_MIN_STACK_SIZE
	.align		4
.L_5:
        /*0024*/ 	.byte	0x04, 0x12
        /*0026*/ 	.short	(.L_7 - .L_6)
	.align		4
.L_6:
        /*0028*/ 	.word	index@(triton_poi_fused_convolution_relu_threshold_backward_12)
        /*002c*/ 	.word	0x00000000
.L_7:


//--------------------- .nv.info.triton_poi_fused_convolution_relu_threshold_backward_12 --------------------------
	.section	.nv.info.triton_poi_fused_convolution_relu_threshold_backward_12,"",@"SHT_CUDA_INFO"
	.sectionflags	@""
	.align	4


	//----- nvinfo : EIATTR_CUDA_API_VERSION
	.align		4
        /*0000*/ 	.byte	0x04, 0x37
        /*0002*/ 	.short	(.L_9 - .L_8)
.L_8:
        /*0004*/ 	.word	0x0000007c


	//----- nvinfo : EIATTR_KPARAM_INFO
	.align		4
.L_9:
        /*0008*/ 	.byte	0x04, 0x17
        /*000a*/ 	.short	(.L_11 - .L_10)
.L_10:
        /*000c*/ 	.word	0x00000000
        /*0010*/ 	.short	0x0003
        /*0012*/ 	.short	0x0018
        /*0014*/ 	.byte	0x00, 0xf0, 0x11, 0x00


	//----- nvinfo : EIATTR_KPARAM_INFO
	.align		4
.L_11:
        /*0018*/ 	.byte	0x04, 0x17
        /*001a*/ 	.short	(.L_13 - .L_12)
.L_12:
        /*001c*/ 	.word	0x00000000
        /*0020*/ 	.short	0x0002
        /*0022*/ 	.short	0x0010
        /*0024*/ 	.byte	0x00, 0xf4, 0x21, 0x00


	//----- nvinfo : EIATTR_KPARAM_INFO
	.align		4
.L_13:
        /*0028*/ 	.byte	0x04, 0x17
        /*002a*/ 	.short	(.L_15 - .L_14)
.L_14:
        /*002c*/ 	.word	0x00000000
        /*0030*/ 	.short	0x0001
        /*0032*/ 	.short	0x0008
        /*0034*/ 	.byte	0x00, 0xf4, 0x21, 0x00


	//----- nvinfo : EIATTR_KPARAM_INFO
	.align		4
.L_15:
        /*0038*/ 	.byte	0x04, 0x17
        /*003a*/ 	.short	(.L_17 - .L_16)
.L_16:
        /*003c*/ 	.word	0x00000000
        /*0040*/ 	.short	0x0000
        /*0042*/ 	.short	0x0000
        /*0044*/ 	.byte	0x00, 0xf4, 0x21, 0x00


	//----- nvinfo : EIATTR_SPARSE_MMA_MASK
	.align		4
.L_17:
        /*0048*/ 	.byte	0x03, 0x50
        /*004a*/ 	.short	0x0000


	//----- nvinfo : EIATTR_MAXREG_COUNT
	.align		4
        /*004c*/ 	.byte	0x03, 0x1b
        /*004e*/ 	.short	0x00ff


	//----- nvinfo : EIATTR_EXIT_INSTR_OFFSETS
	.align		4
        /*0050*/ 	.byte	0x04, 0x1c
        /*0052*/ 	.short	(.L_19 - .L_18)


	//   ....[0]....
.L_18:
        /*0054*/ 	.word	0x00000230


	//   ....[1]....
        /*0058*/ 	.word	0x00000250


	//----- nvinfo : EIATTR_REQNTID
	.align		4
.L_19:
        /*005c*/ 	.byte	0x04, 0x10
        /*005e*/ 	.short	(.L_21 - .L_20)
.L_20:
        /*0060*/ 	.word	0x00000100
        /*0064*/ 	.word	0x00000001
        /*0068*/ 	.word	0x00000001


	//----- nvinfo : EIATTR_CBANK_PARAM_SIZE
	.align		4
.L_21:
        /*006c*/ 	.byte	0x03, 0x19
        /*006e*/ 	.short	0x001c


	//----- nvinfo : EIATTR_PARAM_CBANK
	.align		4
        /*0070*/ 	.byte	0x04, 0x0a
        /*0072*/ 	.short	(.L_23 - .L_22)
	.align		4
.L_22:
        /*0074*/ 	.word	index@(.nv.constant0.triton_poi_fused_convolution_relu_threshold_backward_12)
        /*0078*/ 	.short	0x0210
        /*007a*/ 	.short	0x001c


	//----- nvinfo : EIATTR_SW_WAR
	.align		4
.L_23:
        /*007c*/ 	.byte	0x04, 0x36
        /*007e*/ 	.short	(.L_25 - .L_24)
.L_24:
        /*0080*/ 	.word	0x00000008
.L_25:


//--------------------- .nv.callgraph             --------------------------
	.section	.nv.callgraph,"",@"SHT_CUDA_CALLGRAPH"
	.align	4
	.sectionentsize	8
	.align		4
        /*0000*/ 	.word	0x00000000
	.align		4
        /*0004*/ 	.word	0xffffffff
	.align		4
        /*0008*/ 	.word	0x00000000
	.align		4
        /*000c*/ 	.word	0xfffffffe
	.align		4
        /*0010*/ 	.word	0x00000000
	.align		4
        /*0014*/ 	.word	0xfffffffd
	.align		4
        /*0018*/ 	.word	0x00000000
	.align		4
        /*001c*/ 	.word	0xfffffffc


//--------------------- .text.triton_poi_fused_convolution_relu_threshold_backward_12 --------------------------
	.section	.text.triton_poi_fused_convolution_relu_threshold_backward_12,"ax",@progbits
	.align	128
        .global         triton_poi_fused_convolution_relu_threshold_backward_12
        .type           triton_poi_fused_convolution_relu_threshold_backward_12,@function
        .size           triton_poi_fused_convolution_relu_threshold_backward_12,(.L_x_1 - triton_poi_fused_convolution_relu_threshold_backward_12)
        .other          triton_poi_fused_convolution_relu_threshold_backward_12,@"STO_CUDA_ENTRY STV_DEFAULT"
triton_poi_fused_convolution_relu_threshold_backward_12:
.text.triton_poi_fused_convolution_relu_threshold_backward_12:
[----:B------:R-:W0:Y:S02]  /*0000*/  LDC R1, c[0x0][0x28] ;  /* 0x00000a00ff017b82 */ /* 0x000e240000000800 */
[----:B------:R-:W1:Y:S01]  /*0010*/  S2R R0, SR_TID.X ;  /* 0x0000000000007919 */ /* 0x000e620000002100 */
[----:B------:R-:W2:Y:S01]  /*0020*/  LDC.64 R4, c[0x0][0x218] ;  /* 0x00008600ff047b82 */ /* 0x000ea20000000a00 */
[----:B------:R-:W-:Y:S01]  /*0030*/  CS2R R10, SRZ ;  /* 0x00000000000a7805 */ /* 0x000fe2000001ff00 */
[----:B------:R-:W-:Y:S01]  /*0040*/  ULDC.64 UR4, c[0x0][0x208] ;  /* 0x0000820000047ab9 */ /* 0x000fe20000000a00 */
[----:B------:R-:W3:Y:S01]  /*0050*/  S2R R7, SR_CTAID.X ;  /* 0x0000000000077919 */ /* 0x000ee20000002500 */
[----:B------:R-:W-:-:S04]  /*0060*/  ULDC.64 UR6, c[0x0][0x220] ;  /* 0x0000880000067ab9 */ /* 0x000fc80000000a00 */
[----:B------:R-:W4:Y:S01]  /*0070*/  LDC.64 R2, c[0x0][0x210] ;  /* 0x00008400ff027b82 */ /* 0x000f220000000a00 */
[----:B-1----:R-:W-:Y:S01]  /*0080*/  IMAD.SHL.U32 R0, R0, 0x2, RZ ;  /* 0x0000000200007824 */ /* 0x002fe200078e00ff */
[----:B---3--:R-:W-:-:S04]  /*0090*/  SHF.R.S32.HI R6, RZ, 0x16, R7 ;  /* 0x00000016ff067819 */ /* 0x008fc80000011407 */
[----:B------:R-:W-:-:S05]  /*00a0*/  LOP3.LUT R0, R0, 0x1fe, RZ, 0xc0, !PT ;  /* 0x000001fe00007812 */ /* 0x000fca00078ec0ff */
[----:B------:R-:W-:Y:S01]  /*00b0*/  IMAD R7, R7, 0x200, R0 ;  /* 0x0000020007077824 */ /* 0x000fe200078e0200 */
[----:B------:R-:W-:-:S03]  /*00c0*/  SGXT R0, R6, 0x1 ;  /* 0x000000010600781a */ /* 0x000fc60000000200 */
[C---:B----4-:R-:W-:Y:S01]  /*00d0*/  IMAD.WIDE R2, R7.reuse, 0x4, R2 ;  /* 0x0000000407027825 */ /* 0x050fe200078e0202 */
[----:B------:R-:W-:Y:S02]  /*00e0*/  LEA.HI R0, R0, R7, RZ, 0x7 ;  /* 0x0000000700007211 */ /* 0x000fe400078f38ff */
[----:B------:R-:W-:Y:S02]  /*00f0*/  ISETP.GE.AND P0, PT, R7, 0x18800, PT ;  /* 0x000188000700780c */ /* 0x000fe40003f06270 */
[----:B------:R-:W-:-:S05]  /*0100*/  LOP3.LUT R0, R0, 0xffffff80, RZ, 0xc0, !PT ;  /* 0xffffff8000007812 */ /* 0x000fca00078ec0ff */
[----:B------:R-:W-:-:S04]  /*0110*/  IMAD.IADD R9, R7, 0x1, -R0 ;  /* 0x0000000107097824 */ /* 0x000fc800078e0a00 */
[----:B--2---:R-:W-:Y:S01]  /*0120*/  IMAD.WIDE R4, R9, 0x4, R4 ;  /* 0x0000000409047825 */ /* 0x004fe200078e0204 */
[----:B------:R-:W-:-:S04]  /*0130*/  CS2R R8, SRZ ;  /* 0x0000000000087805 */ /* 0x000fc8000001ff00 */
[----:B------:R-:W2:Y:S04]  /*0140*/  @!P0 LDG.E.EL.64 R10, desc[UR4][R4.64] ;  /* 0x00000004040a8981 */ /* 0x000ea8000c2e1b00 */
[----:B------:R1:W2:Y:S02]  /*0150*/  @!P0 LDG.E.64 R8, desc[UR4][R2.64] ;  /* 0x0000000402088981 */ /* 0x0002a4000c1e1b00 */
[----:B-1----:R-:W-:-:S04]  /*0160*/  IADD3 R2, P3, R7, UR6, RZ ;  /* 0x0000000607027c10 */ /* 0x002fc8000ff7e0ff */
[----:B------:R-:W-:Y:S02]  /*0170*/  LEA.HI.X.SX32 R3, R7, UR7, 0x1, P3 ;  /* 0x0000000707037c11 */ /* 0x000fe400098f0eff */
[----:B--2---:R-:W-:Y:S01]  /*0180*/  FSETP.GEU.AND P2, PT, R8, -R10, PT ;  /* 0x8000000a0800720b */ /* 0x004fe20003f4e000 */
[----:B------:R-:W-:Y:S01]  /*0190*/  FADD R8, R10, R8 ;  /* 0x000000080a087221 */ /* 0x000fe20000000000 */
[----:B------:R-:W-:Y:S01]  /*01a0*/  FADD R0, R11, R9 ;  /* 0x000000090b007221 */ /* 0x000fe20000000000 */
[----:B------:R-:W-:-:S03]  /*01b0*/  FSETP.GEU.AND P1, PT, R9, -R11, PT ;  /* 0x8000000b0900720b */ /* 0x000fc60003f2e000 */
[----:B------:R-:W-:Y:S02]  /*01c0*/  FSEL R8, R8, RZ, P2 ;  /* 0x000000ff08087208 */ /* 0x000fe40001000000 */
[----:B------:R-:W-:Y:S02]  /*01d0*/  FSEL R0, R0, RZ, P1 ;  /* 0x000000ff00007208 */ /* 0x000fe40000800000 */
[----:B------:R-:W-:Y:S02]  /*01e0*/  FSETP.GTU.AND P2, PT, R8, RZ, PT ;  /* 0x000000ff0800720b */ /* 0x000fe40003f4c000 */
[----:B------:R-:W-:Y:S02]  /*01f0*/  FSETP.GTU.AND P1, PT, R0, RZ, PT ;  /* 0x000000ff0000720b */ /* 0x000fe40003f2c000 */
[----:B------:R-:W-:Y:S02]  /*0200*/  SEL R0, RZ, 0x1, P2 ;  /* 0x00000001ff007807 */ /* 0x000fe40001000000 */
[----:B------:R-:W-:-:S05]  /*0210*/  SEL R5, RZ, 0x100, P1 ;  /* 0x00000100ff057807 */ /* 0x000fca0000800000 */
[----:B------:R-:W-:Y:S01]  /*0220*/  IMAD.IADD R5, R0, 0x1, R5 ;  /* 0x0000000100057824 */ /* 0x000fe200078e0205 */
[----:B------:R-:W-:Y:S06]  /*0230*/  @P0 EXIT ;  /* 0x000000000000094d */ /* 0x000fec0003800000 */
[----:B------:R-:W-:Y:S01]  /*0240*/  STG.E.U16 desc[UR4][R2.64], R5 ;  /* 0x0000000502007986 */ /* 0x000fe2000c101504 */
[----:B------:R-:W-:Y:S05]  /*0250*/  EXIT ;  /* 0x000000000000794d */ /* 0x000fea0003800000 */
.L_x_0:
[----:B------:R-:W-:-:S00]  /*0260*/  BRA `(.L_x_0) ;  /* 0xfffffffc00fc7947 */ /* 0x000fc0000383ffff */
[----:B------:R-:W-:-:S00]  /*0270*/  NOP ;  /* 0x0000000000007918 */ /* 0x000fc00000000000 */
        /* <DEDUP_REMOVED lines=8> */
.L_x_1:


//--------------------- .nv.constant0.triton_poi_fused_convolution_relu_threshold_backward_12 --------------------------
	.section	.nv.constant0.triton_poi_fused_convolution_relu_threshold_backward_12,"a",@progbits
	.sectionflags	@""
	.align	4
.nv.constant0.triton_poi_fused_convolution_relu_threshold_backward_12:
	.zero		556
